//
// Generated by NVIDIA NVVM Compiler
//
// Compiler Build ID: CL-36424714
// Cuda compilation tools, release 13.0, V13.0.88
// Based on NVVM 20.0.0
//

.version 9.0
.target sm_100
.address_size 64

	// .globl	_Z13threadIdxCudav
.extern .func  (.param .b32 func_retval0) vprintf
(
	.param .b64 vprintf_param_0,
	.param .b64 vprintf_param_1
)
;
.global .align 1 .b8 $str[58] = {116, 104, 114, 101, 97, 100, 73, 100, 120, 46, 120, 32, 58, 32, 37, 100, 32, 44, 32, 116, 104, 114, 101, 97, 100, 73, 100, 120, 46, 121, 32, 58, 32, 37, 100, 32, 44, 32, 116, 104, 114, 101, 97, 100, 73, 100, 120, 46, 122, 32, 58, 32, 37, 100, 32, 32, 10};

.visible .entry _Z13threadIdxCudav()
{
	.local .align 8 .b8 	__local_depot0[16];
	.reg .b64 	%SP;
	.reg .b64 	%SPL;
	.reg .b32 	%r<6>;
	.reg .b64 	%rd<5>;

	mov.u64 	%SPL, __local_depot0;
	cvta.local.u64 	%SP, %SPL;
	add.u64 	%rd1, %SP, 0;
	add.u64 	%rd2, %SPL, 0;
	mov.u32 	%r1, %tid.x;
	mov.u32 	%r2, %tid.y;
	mov.u32 	%r3, %tid.z;
	st.local.v2.u32 	[%rd2], {%r1, %r2};
	st.local.u32 	[%rd2+8], %r3;
	mov.u64 	%rd3, $str;
	cvta.global.u64 	%rd4, %rd3;
	{ // callseq 0, 0
	.param .b64 param0;
	st.param.b64 	[param0], %rd4;
	.param .b64 param1;
	st.param.b64 	[param1], %rd1;
	.param .b32 retval0;
	call.uni (retval0), 
	vprintf, 
	(
	param0, 
	param1
	);
	ld.param.b32 	%r4, [retval0];
	} // callseq 0
	ret;

}


// ===== COMPILED SASS (sm_100) =====

	.target	sm_100

	.elftype	@"ET_EXEC"


//--------------------- .note.nv.tkinfo           --------------------------
	.section	.note.nv.tkinfo,"",@"SHT_NOTE"
	.sectionflags	@"SHF_NOTE_NV_TKINFO"
	.tkinfo
        /*0018*/ 	.word	0x00000002
        /*0030*/ 	.string	""
        /*0030*/ 	.string	"ptxas"
        /*0030*/ 	.string	"Cuda compilation tools, release 13.0, V13.0.88"
        /*0030*/ 	.string	"Build cuda_13.0.r13.0/compiler.36424714_0"
        /*0030*/ 	.string	"-arch sm_100 -m 64 "



//--------------------- .note.nv.cuinfo           --------------------------
	.section	.note.nv.cuinfo,"",@"SHT_NOTE"
	.sectionflags	@"SHF_NOTE_NV_CUINFO"
        /*0018*/ 	.short	0x0002
        /*001a*/ 	.short	0x0064
        /*001c*/ 	.short	0x0082
	.zero		2


//--------------------- .nv.info                  --------------------------
	.section	.nv.info,"",@"SHT_CUDA_INFO"
	.align	4


	//----- nvinfo : EIATTR_REGCOUNT
	.align		4
        /*0000*/ 	.byte	0x04, 0x2f
        /*0002*/ 	.short	(.L_2 - .L_1)
	.align		4
.L_1:
        /*0004*/ 	.word	index@(_Z13threadIdxCudav)
        /*0008*/ 	.word	0x00000018


	//----- nvinfo : EIATTR_FRAME_SIZE
	.align		4
.L_2:
        /*000c*/ 	.byte	0x04, 0x11
        /*000e*/ 	.short	(.L_4 - .L_3)
	.align		4
.L_3:
        /*0010*/ 	.word	index@(_Z13threadIdxCudav)
        /*0014*/ 	.word	0x00000010


	//----- nvinfo : EIATTR_MIN_STACK_SIZE
	.align		4
.L_4:
        /*0018*/ 	.byte	0x04, 0x12
        /*001a*/ 	.short	(.L_6 - .L_5)
	.align		4
.L_5:
        /*001c*/ 	.word	index@(_Z13threadIdxCudav)
        /*0020*/ 	.word	0x00000010
.L_6:


//--------------------- .nv.compat                --------------------------
	.section	.nv.compat,"",@"SHT_CUDA_COMPAT_INFO"
	.align	4
        /*0000*/ 	.byte	0x02, 0x09, 0x00, 0x00, 0x02, 0x02, 0x01, 0x00, 0x02, 0x05, 0x05, 0x00, 0x03, 0x07, 0x01, 0x01
        /*0010*/ 	.byte	0x02, 0x03, 0x00, 0x00, 0x02, 0x06, 0x01, 0x00, 0x04, 0x0b, 0x08, 0x00, 0x09, 0x00, 0x00, 0x00
        /*0020*/ 	.byte	0x00, 0x00, 0x00, 0x00


//--------------------- .nv.info._Z13threadIdxCudav --------------------------
	.section	.nv.info._Z13threadIdxCudav,"",@"SHT_CUDA_INFO"
	.sectionflags	@""
	.align	4


	//----- nvinfo : EIATTR_CUDA_API_VERSION
	.align		4
        /*0000*/ 	.byte	0x04, 0x37
        /*0002*/ 	.short	(.L_8 - .L_7)
.L_7:
        /*0004*/ 	.word	0x00000082


	//----- nvinfo : EIATTR_SPARSE_MMA_MASK
	.align		4
.L_8:
        /*0008*/ 	.byte	0x03, 0x50
        /*000a*/ 	.short	0x0000


	//----- nvinfo : EIATTR_MAXREG_COUNT
	.align		4
        /*000c*/ 	.byte	0x03, 0x1b
        /*000e*/ 	.short	0x00ff


	//----- nvinfo : EIATTR_EXTERNS
	.align		4
        /*0010*/ 	.byte	0x04, 0x0f
        /*0012*/ 	.short	(.L_10 - .L_9)


	//   ....[0]....
	.align		4
.L_9:
        /*0014*/ 	.word	index@(vprintf)


	//----- nvinfo : EIATTR_MERCURY_ISA_VERSION
	.align		4
.L_10:
        /*0018*/ 	.byte	0x03, 0x5f
        /*001a*/ 	.short	0x0101


	//----- nvinfo : EIATTR_VRC_CTA_INIT_COUNT
	.align		4
        /*001c*/ 	.byte	0x02, 0x4a
	.zero		1
	.zero		1


	//----- nvinfo : EIATTR_SYSCALL_OFFSETS
	.align		4
        /*0020*/ 	.byte	0x04, 0x46
        /*0022*/ 	.short	(.L_12 - .L_11)


	//   ....[0]....
.L_11:
        /*0024*/ 	.word	0x00000110


	//----- nvinfo : EIATTR_EXIT_INSTR_OFFSETS
	.align		4
.L_12:
        /*0028*/ 	.byte	0x04, 0x1c
        /*002a*/ 	.short	(.L_14 - .L_13)


	//   ....[0]....
.L_13:
        /*002c*/ 	.word	0x00000120


	//----- nvinfo : EIATTR_SW_WAR
	.align		4
.L_14:
        /*0030*/ 	.byte	0x04, 0x36
        /*0032*/ 	.short	(.L_16 - .L_15)
.L_15:
        /*0034*/ 	.word	0x00000008
.L_16:


//--------------------- .nv.callgraph             --------------------------
	.section	.nv.callgraph,"",@"SHT_CUDA_CALLGRAPH"
	.align	4
	.sectionentsize	8
	.align		4
        /*0000*/ 	.word	0x00000000
	.align		4
        /*0004*/ 	.word	0xffffffff
	.align		4
        /*0008*/ 	.word	index@(_Z13threadIdxCudav)
	.align		4
        /*000c*/ 	.word	index@(vprintf)
	.align		4
        /*0010*/ 	.word	0x00000000
	.align		4
        /*0014*/ 	.word	0xfffffffe
	.align		4
        /*0018*/ 	.word	0x00000000
	.align		4
        /*001c*/ 	.word	0xfffffffd
	.align		4
        /*0020*/ 	.word	0x00000000
	.align		4
        /*0024*/ 	.word	0xfffffffc


//--------------------- .nv.constant4             --------------------------
	.section	.nv.constant4,"a",@progbits
	.align	8
	.align		8
.nv.constant4:
        /*0000*/ 	.dword	vprintf
	.align		8
        /*0008*/ 	.dword	$str


//--------------------- .text._Z13threadIdxCudav  --------------------------
	.section	.text._Z13threadIdxCudav,"ax",@progbits
	.align	128
        .global         _Z13threadIdxCudav
        .type           _Z13threadIdxCudav,@function
        .size           _Z13threadIdxCudav,(.L_x_2 - _Z13threadIdxCudav)
        .other          _Z13threadIdxCudav,@"STO_CUDA_ENTRY STV_DEFAULT"
_Z13threadIdxCudav:
.text._Z13threadIdxCudav:
[----:B------:R-:W0:Y:S01]  /*0000*/  LDC R1, c[0x0][0x37c] ;  /* 0x0000df00ff017b82 */ /* 0x000e220000000800 */
[----:B------:R-:W1:Y:S01]  /*0010*/  S2R R8, SR_TID.X ;  /* 0x0000000000087919 */ /* 0x000e620000002100 */
[----:B0-----:R-:W-:Y:S01]  /*0020*/  VIADD R1, R1, 0xfffffff0 ;  /* 0xfffffff001017836 */ /* 0x001fe20000000000 */
[----:B------:R-:W-:Y:S01]  /*0030*/  MOV R0, 0x0 ;  /* 0x0000000000007802 */ /* 0x000fe20000000f00 */
[----:B------:R-:W0:Y:S01]  /*0040*/  LDCU UR4, c[0x0][0x2f8] ;  /* 0x00005f00ff0477ac */ /* 0x000e220008000800 */
[----:B------:R-:W1:Y:S03]  /*0050*/  S2R R9, SR_TID.Y ;  /* 0x0000000000097919 */ /* 0x000e660000002200 */
[----:B------:R2:W3:Y:S01]  /*0060*/  LDC.64 R2, c[0x4][R0] ;  /* 0x0100000000027b82 */ /* 0x0004e20000000a00 */
[----:B------:R-:W4:Y:S01]  /*0070*/  LDCU.64 UR6, c[0x4][0x8] ;  /* 0x01000100ff0677ac */ /* 0x000f220008000a00 */
[----:B------:R-:W5:Y:S01]  /*0080*/  S2R R10, SR_TID.Z ;  /* 0x00000000000a7919 */ /* 0x000f620000002300 */
[----:B------:R-:W2:Y:S01]  /*0090*/  LDCU UR5, c[0x0][0x2fc] ;  /* 0x00005f80ff0577ac */ /* 0x000ea20008000800 */
[----:B0-----:R-:W-:Y:S01]  /*00a0*/  IADD3 R6, P0, PT, R1, UR4, RZ ;  /* 0x0000000401067c10 */ /* 0x001fe2000ff1e0ff */
[----:B----4-:R-:W-:Y:S01]  /*00b0*/  IMAD.U32 R4, RZ, RZ, UR6 ;  /* 0x00000006ff047e24 */ /* 0x010fe2000f8e00ff */
[----:B------:R-:W-:-:S03]  /*00c0*/  MOV R5, UR7 ;  /* 0x0000000700057c02 */ /* 0x000fc60008000f00 */
[----:B--2---:R-:W-:Y:S01]  /*00d0*/  IMAD.X R7, RZ, RZ, UR5, P0 ;  /* 0x00000005ff077e24 */ /* 0x004fe200080e06ff */
[----:B-1----:R0:W-:Y:S04]  /*00e0*/  STL.64 [R1], R8 ;  /* 0x0000000801007387 */ /* 0x0021e80000100a00 */
[----:B-----5:R0:W-:Y:S03]  /*00f0*/  STL [R1+0x8], R10 ;  /* 0x0000080a01007387 */ /* 0x0201e60000100800 */
[----:B------:R-:W-:-:S07]  /*0100*/  LEPC R20, `(.L_x_0) ;  /* 0x000000001014794e */ /* 0x000fce0000000000 */
[----:B0--3--:R-:W-:Y:S05]  /*0110*/  CALL.ABS.NOINC R2 ;  /* 0x0000000002007343 */ /* 0x009fea0003c00000 */
.L_x_0:
[----:B------:R-:W-:Y:S05]  /*0120*/  EXIT ;  /* 0x000000000000794d */ /* 0x000fea0003800000 */
.L_x_1:
[----:B------:R-:W-:-:S00]  /*0130*/  BRA `(.L_x_1) ;  /* 0xfffffffc00fc7947 */ /* 0x000fc0000383ffff */
[----:B------:R-:W-:-:S00]  /*0140*/  NOP ;  /* 0x0000000000007918 */ /* 0x000fc00000000000 */
        /* <DEDUP_REMOVED lines=11> */
.L_x_2:


//--------------------- .nv.global.init           --------------------------
	.section	.nv.global.init,"aw",@progbits
.nv.global.init:
	.type		$str,@object
	.size		$str,(.L_0 - $str)
$str:
        /*0000*/ 	.byte	0x74, 0x68, 0x72, 0x65, 0x61, 0x64, 0x49, 0x64, 0x78, 0x2e, 0x78, 0x20, 0x3a, 0x20, 0x25, 0x64
        /*0010*/ 	.byte	0x20, 0x2c, 0x20, 0x74, 0x68, 0x72, 0x65, 0x61, 0x64, 0x49, 0x64, 0x78, 0x2e, 0x79, 0x20, 0x3a
        /*0020*/ 	.byte	0x20, 0x25, 0x64, 0x20, 0x2c, 0x20, 0x74, 0x68, 0x72, 0x65, 0x61, 0x64, 0x49, 0x64, 0x78, 0x2e
        /*0030*/ 	.byte	0x7a, 0x20, 0x3a, 0x20, 0x25, 0x64, 0x20, 0x20, 0x0a, 0x00
.L_0:


//--------------------- .nv.shared.reserved.0     --------------------------
	.section	.nv.shared.reserved.0,"aw",@nobits
	.weak		__nv_reservedSMEM_offset_0_alias
	.size		__nv_reservedSMEM_offset_0_alias, 0, 64
	.other		__nv_reservedSMEM_offset_0_alias,@"STO_CUDA_RESERVED_SHARED STV_DEFAULT"
__nv_reservedSMEM_offset_0_alias:
	.zero		0
	.zero		64


//--------------------- .nv.constant0._Z13threadIdxCudav --------------------------
	.section	.nv.constant0._Z13threadIdxCudav,"a",@progbits
	.sectionflags	@""
	.align	4
.nv.constant0._Z13threadIdxCudav:
	.zero		896


//--------------------- SYMBOLS --------------------------

	.type		.nv.reservedSmem.offset0,@object
	.size		.nv.reservedSmem.offset0,0x4
	.type		vprintf,@function
